	.headerflags	@"EF_CUDA_TEXMODE_UNIFIED EF_CUDA_64BIT_ADDRESS EF_CUDA_ACCELERATORS EF_CUDA_SM90 EF_CUDA_VIRTUAL_SM(EF_CUDA_SM90)"
	.elftype	@"ET_EXEC"


//--------------------- .nv.info                  --------------------------
	.section	.nv.info,"",@"SHT_CUDA_INFO"
	.align	4


	//----- nvinfo : EIATTR_REGCOUNT
	.align		4
        /*0000*/ 	.byte	0x04, 0x2f
        /*0002*/ 	.short	(.L_2 - .L_1)
	.align		4
.L_1:
        /*0004*/ 	.word	index@(triton_poi_fused_leaky_relu_10)
        /*0008*/ 	.word	0x00000028


	//----- nvinfo : EIATTR_MIN_STACK_SIZE
	.align		4
.L_2:
        /*000c*/ 	.byte	0x04, 0x12
        /*000e*/ 	.short	(.L_4 - .L_3)
	.align		4
.L_3:
        /*0010*/ 	.word	index@(triton_poi_fused_leaky_relu_10)
        /*0014*/ 	.word	0x00000000


	//----- nvinfo : EIATTR_FRAME_SIZE
	.align		4
.L_4:
        /*0018*/ 	.byte	0x04, 0x11
        /*001a*/ 	.short	(.L_6 - .L_5)
	.align		4
.L_5:
        /*001c*/ 	.word	index@(triton_poi_fused_leaky_relu_10)
        /*0020*/ 	.word	0x00000000


	//----- nvinfo : EIATTR_MIN_STACK_SIZE
	.align		4
.L_6:
        /*0024*/ 	.byte	0x04, 0x12
        /*0026*/ 	.short	(.L_8 - .L_7)
	.align		4
.L_7:
        /*0028*/ 	.word	index@(triton_poi_fused_leaky_relu_10)
        /*002c*/ 	.word	0x00000000
.L_8:


//--------------------- .nv.info.triton_poi_fused_leaky_relu_10 --------------------------
	.section	.nv.info.triton_poi_fused_leaky_relu_10,"",@"SHT_CUDA_INFO"
	.sectionflags	@""
	.align	4


	//----- nvinfo : EIATTR_CUDA_API_VERSION
	.align		4
        /*0000*/ 	.byte	0x04, 0x37
        /*0002*/ 	.short	(.L_10 - .L_9)
.L_9:
        /*0004*/ 	.word	0x0000007c


	//----- nvinfo : EIATTR_KPARAM_INFO
	.align		4
.L_10:
        /*0008*/ 	.byte	0x04, 0x17
        /*000a*/ 	.short	(.L_12 - .L_11)
.L_11:
        /*000c*/ 	.word	0x00000000
        /*0010*/ 	.short	0x0005
        /*0012*/ 	.short	0x0024
        /*0014*/ 	.byte	0x00, 0xf0, 0x11, 0x00


	//----- nvinfo : EIATTR_KPARAM_INFO
	.align		4
.L_12:
        /*0018*/ 	.byte	0x04, 0x17
        /*001a*/ 	.short	(.L_14 - .L_13)
.L_13:
        /*001c*/ 	.word	0x00000000
        /*0020*/ 	.short	0x0004
        /*0022*/ 	.short	0x0020
        /*0024*/ 	.byte	0x00, 0xf0, 0x11, 0x00


	//----- nvinfo : EIATTR_KPARAM_INFO
	.align		4
.L_14:
        /*0028*/ 	.byte	0x04, 0x17
        /*002a*/ 	.short	(.L_16 - .L_15)
.L_15:
        /*002c*/ 	.word	0x00000000
        /*0030*/ 	.short	0x0003
        /*0032*/ 	.short	0x0018
        /*0034*/ 	.byte	0x00, 0xf4, 0x21, 0x00


	//----- nvinfo : EIATTR_KPARAM_INFO
	.align		4
.L_16:
        /*0038*/ 	.byte	0x04, 0x17
        /*003a*/ 	.short	(.L_18 - .L_17)
.L_17:
        /*003c*/ 	.word	0x00000000
        /*0040*/ 	.short	0x0002
        /*0042*/ 	.short	0x0010
        /*0044*/ 	.byte	0x00, 0xf4, 0x21, 0x00


	//----- nvinfo : EIATTR_KPARAM_INFO
	.align		4
.L_18:
        /*0048*/ 	.byte	0x04, 0x17
        /*004a*/ 	.short	(.L_20 - .L_19)
.L_19:
        /*004c*/ 	.word	0x00000000
        /*0050*/ 	.short	0x0001
        /*0052*/ 	.short	0x0008
        /*0054*/ 	.byte	0x00, 0xf4, 0x21, 0x00


	//----- nvinfo : EIATTR_KPARAM_INFO
	.align		4
.L_20:
        /*0058*/ 	.byte	0x04, 0x17
        /*005a*/ 	.short	(.L_22 - .L_21)
.L_21:
        /*005c*/ 	.word	0x00000000
        /*0060*/ 	.short	0x0000
        /*0062*/ 	.short	0x0000
        /*0064*/ 	.byte	0x00, 0xf4, 0x21, 0x00


	//----- nvinfo : EIATTR_SPARSE_MMA_MASK
	.align		4
.L_22:
        /*0068*/ 	.byte	0x03, 0x50
        /*006a*/ 	.short	0x0000


	//----- nvinfo : EIATTR_MAXREG_COUNT
	.align		4
        /*006c*/ 	.byte	0x03, 0x1b
        /*006e*/ 	.short	0x00ff


	//----- nvinfo : EIATTR_EXIT_INSTR_OFFSETS
	.align		4
        /*0070*/ 	.byte	0x04, 0x1c
        /*0072*/ 	.short	(.L_24 - .L_23)


	//   ....[0]....
.L_23:
        /*0074*/ 	.word	0x00000ef0


	//   ....[1]....
        /*0078*/ 	.word	0x00000fb0


	//----- nvinfo : EIATTR_REQNTID
	.align		4
.L_24:
        /*007c*/ 	.byte	0x04, 0x10
        /*007e*/ 	.short	(.L_26 - .L_25)
.L_25:
        /*0080*/ 	.word	0x00000080
        /*0084*/ 	.word	0x00000001
        /*0088*/ 	.word	0x00000001


	//----- nvinfo : EIATTR_CBANK_PARAM_SIZE
	.align		4
.L_26:
        /*008c*/ 	.byte	0x03, 0x19
        /*008e*/ 	.short	0x0028


	//----- nvinfo : EIATTR_PARAM_CBANK
	.align		4
        /*0090*/ 	.byte	0x04, 0x0a
        /*0092*/ 	.short	(.L_28 - .L_27)
	.align		4
.L_27:
        /*0094*/ 	.word	index@(.nv.constant0.triton_poi_fused_leaky_relu_10)
        /*0098*/ 	.short	0x0210
        /*009a*/ 	.short	0x0028


	//----- nvinfo : EIATTR_SW_WAR
	.align		4
.L_28:
        /*009c*/ 	.byte	0x04, 0x36
        /*009e*/ 	.short	(.L_30 - .L_29)
.L_29:
        /*00a0*/ 	.word	0x00000008
.L_30:


//--------------------- .nv.callgraph             --------------------------
	.section	.nv.callgraph,"",@"SHT_CUDA_CALLGRAPH"
	.align	4
	.sectionentsize	8
	.align		4
        /*0000*/ 	.word	0x00000000
	.align		4
        /*0004*/ 	.word	0xffffffff
	.align		4
        /*0008*/ 	.word	0x00000000
	.align		4
        /*000c*/ 	.word	0xfffffffe
	.align		4
        /*0010*/ 	.word	0x00000000
	.align		4
        /*0014*/ 	.word	0xfffffffd
	.align		4
        /*0018*/ 	.word	0x00000000
	.align		4
        /*001c*/ 	.word	0xfffffffc


//--------------------- .nv.constant4             --------------------------
	.section	.nv.constant4,"a",@progbits
	.align	8
	.align		8
.nv.constant4:
        /*0000*/ 	.dword	_$_str


//--------------------- .text.triton_poi_fused_leaky_relu_10 --------------------------
	.section	.text.triton_poi_fused_leaky_relu_10,"ax",@progbits
	.sectionflags	@"SHF_BARRIERS=1"
	.align	128
        .global         triton_poi_fused_leaky_relu_10
        .type           triton_poi_fused_leaky_relu_10,@function
        .size           triton_poi_fused_leaky_relu_10,(.L_x_1 - triton_poi_fused_leaky_relu_10)
        .other          triton_poi_fused_leaky_relu_10,@"STO_CUDA_ENTRY STV_DEFAULT"
triton_poi_fused_leaky_relu_10:
.text.triton_poi_fused_leaky_relu_10:
[----:B------:R-:W0:Y:S08]  /*0000*/  LDC R1, c[0x0][0x28] ;  /* 0x00000a00ff017b82 */ /* 0x000e300000000800 */
[----:B------:R-:W1:Y:S01]  /*0010*/  S2UR UR4, SR_CTAID.Y ;  /* 0x00000000000479c3 */ /* 0x000e620000002600 */
[----:B------:R-:W2:Y:S01]  /*0020*/  S2R R5, SR_TID.X ;  /* 0x0000000000057919 */ /* 0x000ea20000002100 */
[----:B------:R-:W-:Y:S01]  /*0030*/  CS2R R12, SRZ ;  /* 0x00000000000c7805 */ /* 0x000fe2000001ff00 */
[----:B------:R-:W-:Y:S01]  /*0040*/  IMAD.MOV.U32 R3, RZ, RZ, RZ ;  /* 0x000000ffff037224 */ /* 0x000fe200078e00ff */
[----:B------:R-:W-:-:S04]  /*0050*/  ULDC.64 UR8, c[0x0][0x208] ;  /* 0x0000820000087ab9 */ /* 0x000fc80000000a00 */
[----:B------:R-:W3:Y:S08]  /*0060*/  S2UR UR10, SR_CTAID.X ;  /* 0x00000000000a79c3 */ /* 0x000ef00000002500 */
[----:B------:R-:W4:Y:S01]  /*0070*/  LDC.64 R22, c[0x0][0x210] ;  /* 0x00008400ff167b82 */ /* 0x000f220000000a00 */
[----:B-1----:R-:W-:Y:S02]  /*0080*/  USHF.L.U32 UR7, UR4, 0xa, URZ ;  /* 0x0000000a04077899 */ /* 0x002fe4000800063f */
[----:B------:R-:W-:-:S04]  /*0090*/  USHF.R.S32.HI UR4, URZ, 0x15, UR4 ;  /* 0x000000153f047899 */ /* 0x000fc80008011404 */
[----:B------:R-:W-:Y:S01]  /*00a0*/  IMAD.U32 R0, RZ, RZ, UR7 ;  /* 0x00000007ff007e24 */ /* 0x000fe2000f8e00ff */
[----:B------:R-:W-:Y:S02]  /*00b0*/  USGXT UR4, UR4, 0x1 ;  /* 0x000000010404789a */ /* 0x000fe40008000200 */
[----:B---3--:R-:W-:Y:S02]  /*00c0*/  UISETP.GE.AND UP0, UPT, UR10, 0x20, UPT ;  /* 0x000000200a00788c */ /* 0x008fe4000bf06270 */
[----:B--2---:R-:W-:Y:S02]  /*00d0*/  LOP3.LUT R5, R0, 0x7f, R5, 0xf8, !PT ;  /* 0x0000007f00057812 */ /* 0x004fe400078ef805 */
[----:B------:R-:W-:Y:S02]  /*00e0*/  IMAD.U32 R11, RZ, RZ, UR4 ;  /* 0x00000004ff0b7e24 */ /* 0x000fe4000f8e00ff */
[----:B------:R-:W-:Y:S02]  /*00f0*/  LOP3.LUT R0, R5, 0x80, RZ, 0xfc, !PT ;  /* 0x0000008005007812 */ /* 0x000fe400078efcff */
[----:B------:R-:W-:-:S02]  /*0100*/  PLOP3.LUT P0, PT, PT, PT, UP0, 0x80, 0x0 ;  /* 0x000000000000781c */ /* 0x000fc40003f0f008 */
[----:B------:R-:W-:Y:S02]  /*0110*/  PLOP3.LUT P1, PT, PT, PT, UP0, 0x80, 0x0 ;  /* 0x000000000000781c */ /* 0x000fe40003f2f008 */
[----:B------:R-:W-:Y:S02]  /*0120*/  LEA R9, R5, UR10, 0x5 ;  /* 0x0000000a05097c11 */ /* 0x000fe4000f8e28ff */
[----:B------:R-:W-:Y:S02]  /*0130*/  LEA.HI R6, R11, R0, RZ, 0xa ;  /* 0x000000000b067211 */ /* 0x000fe400078f50ff */
[----:B------:R-:W-:Y:S01]  /*0140*/  LEA R15, R0, UR10, 0x5 ;  /* 0x0000000a000f7c11 */ /* 0x000fe2000f8e28ff */
[----:B------:R-:W-:Y:S01]  /*0150*/  IMAD.U32 R0, RZ, RZ, UR4 ;  /* 0x00000004ff007e24 */ /* 0x000fe2000f8e00ff */
[----:B------:R-:W-:Y:S01]  /*0160*/  LOP3.LUT R7, R5, 0x100, RZ, 0xfc, !PT ;  /* 0x0000010005077812 */ /* 0x000fe200078efcff */
[----:B----4-:R-:W-:Y:S01]  /*0170*/  IMAD.WIDE R8, R9, 0x4, R22 ;  /* 0x0000000409087825 */ /* 0x010fe200078e0216 */
[----:B------:R-:W-:-:S02]  /*0180*/  PLOP3.LUT P2, PT, PT, PT, UP0, 0x80, 0x0 ;  /* 0x000000000000781c */ /* 0x000fc40003f4f008 */
[----:B------:R-:W-:Y:S01]  /*0190*/  LEA R17, R7, UR10, 0x5 ;  /* 0x0000000a07117c11 */ /* 0x000fe2000f8e28ff */
[----:B------:R-:W-:Y:S01]  /*01a0*/  IMAD.U32 R19, RZ, RZ, UR4 ;  /* 0x00000004ff137e24 */ /* 0x000fe2000f8e00ff */
[----:B------:R-:W-:Y:S01]  /*01b0*/  LEA.HI R7, R0, R7, RZ, 0xa ;  /* 0x0000000700077211 */ /* 0x000fe200078f50ff */
[--C-:B------:R-:W-:Y:S01]  /*01c0*/  IMAD.WIDE R14, R15, 0x4, R22.reuse ;  /* 0x000000040f0e7825 */ /* 0x100fe200078e0216 */
[----:B------:R-:W-:Y:S01]  /*01d0*/  LOP3.LUT R0, R5, 0x180, RZ, 0xfc, !PT ;  /* 0x0000018005007812 */ /* 0x000fe200078efcff */
[----:B------:R1:W2:Y:S02]  /*01e0*/  @!P0 LDG.E.EL R13, desc[UR8][R8.64] ;  /* 0x00000008080d8981 */ /* 0x0002a4000c2e1900 */
[----:B------:R-:W-:Y:S01]  /*01f0*/  IMAD.WIDE R16, R17, 0x4, R22 ;  /* 0x0000000411107825 */ /* 0x000fe200078e0216 */
[----:B------:R-:W-:Y:S01]  /*0200*/  LOP3.LUT R2, R5, 0x200, RZ, 0xfc, !PT ;  /* 0x0000020005027812 */ /* 0x000fe200078efcff */
[----:B------:R3:W4:Y:S02]  /*0210*/  @!P1 LDG.E.EL R3, desc[UR8][R14.64] ;  /* 0x000000080e039981 */ /* 0x000724000c2e1900 */
[----:B------:R-:W-:Y:S01]  /*0220*/  IMAD.U32 R21, RZ, RZ, UR4 ;  /* 0x00000004ff157e24 */ /* 0x000fe2000f8e00ff */
[----:B-1----:R-:W-:Y:S01]  /*0230*/  LEA.HI R8, R19, R0, RZ, 0xa ;  /* 0x0000000013087211 */ /* 0x002fe200078f50ff */
[----:B------:R1:W5:Y:S01]  /*0240*/  @!P2 LDG.E.EL R12, desc[UR8][R16.64] ;  /* 0x00000008100ca981 */ /* 0x000362000c2e1900 */
[----:B------:R-:W1:Y:S01]  /*0250*/  LDC.64 R18, c[0x0][0x218] ;  /* 0x00008600ff127b82 */ /* 0x000e620000000a00 */
[----:B------:R-:W-:-:S02]  /*0260*/  PLOP3.LUT P0, PT, PT, PT, UP0, 0x80, 0x0 ;  /* 0x000000000000781c */ /* 0x000fc40003f0f008 */
[----:B------:R-:W-:-:S05]  /*0270*/  PLOP3.LUT P1, PT, PT, PT, UP0, 0x80, 0x0 ;  /* 0x000000000000781c */ /* 0x000fca0003f2f008 */
[----:B---3--:R-:W3:Y:S01]  /*0280*/  LDC.64 R14, c[0x0][0x220] ;  /* 0x00008800ff0e7b82 */ /* 0x008ee20000000a00 */
[----:B-1----:R-:W-:Y:S01]  /*0290*/  LEA R17, R0, UR10, 0x5 ;  /* 0x0000000a00117c11 */ /* 0x002fe2000f8e28ff */
[----:B------:R-:W-:Y:S01]  /*02a0*/  IMAD.U32 R10, RZ, RZ, UR4 ;  /* 0x00000004ff0a7e24 */ /* 0x000fe2000f8e00ff */
[----:B------:R-:W-:Y:S02]  /*02b0*/  LOP3.LUT R9, R5, 0x280, RZ, 0xfc, !PT ;  /* 0x0000028005097812 */ /* 0x000fe400078efcff */
[----:B------:R-:W-:Y:S02]  /*02c0*/  LEA.HI R0, R21, R2, RZ, 0xa ;  /* 0x0000000215007211 */ /* 0x000fe400078f50ff */
[----:B------:R-:W-:Y:S02]  /*02d0*/  PLOP3.LUT P2, PT, PT, PT, UP0, 0x80, 0x0 ;  /* 0x000000000000781c */ /* 0x000fe40003f4f008 */
[----:B------:R-:W-:Y:S01]  /*02e0*/  LEA R21, R2, UR10, 0x5 ;  /* 0x0000000a02157c11 */ /* 0x000fe2000f8e28ff */
[----:B------:R-:W-:Y:S01]  /*02f0*/  IMAD.MOV.U32 R11, RZ, RZ, RZ ;  /* 0x000000ffff0b7224 */ /* 0x000fe200078e00ff */
[----:B------:R-:W-:Y:S01]  /*0300*/  LEA R27, R9, UR10, 0x5 ;  /* 0x0000000a091b7c11 */ /* 0x000fe2000f8e28ff */
[----:B------:R-:W-:Y:S01]  /*0310*/  IMAD.MOV.U32 R4, RZ, RZ, RZ ;  /* 0x000000ffff047224 */ /* 0x000fe200078e00ff */
[C---:B------:R-:W-:Y:S01]  /*0320*/  LEA.HI R2, R10.reuse, R9, RZ, 0xa ;  /* 0x000000090a027211 */ /* 0x040fe200078f50ff */
[----:B------:R-:W-:Y:S01]  /*0330*/  IMAD.WIDE R16, R17, 0x4, R22 ;  /* 0x0000000411107825 */ /* 0x000fe200078e0216 */
[----:B------:R-:W-:-:S03]  /*0340*/  LEA.HI R10, R10, R5, RZ, 0xa ;  /* 0x000000050a0a7211 */ /* 0x000fc600078f50ff */
[----:B------:R-:W-:Y:S01]  /*0350*/  IMAD.WIDE R20, R21, 0x4, R22 ;  /* 0x0000000415147825 */ /* 0x000fe200078e0216 */
[----:B------:R-:W-:Y:S01]  /*0360*/  SHF.R.S32.HI R6, RZ, 0xa, R6 ;  /* 0x0000000aff067819 */ /* 0x000fe20000011406 */
[----:B------:R-:W2:Y:S02]  /*0370*/  @!P0 LDG.E.EL R11, desc[UR8][R16.64] ;  /* 0x00000008100b8981 */ /* 0x000ea4000c2e1900 */
[----:B------:R-:W-:Y:S02]  /*0380*/  IMAD.MOV.U32 R9, RZ, RZ, RZ ;  /* 0x000000ffff097224 */ /* 0x000fe400078e00ff */
[----:B------:R-:W-:Y:S01]  /*0390*/  IMAD.WIDE R26, R27, 0x4, R22 ;  /* 0x000000041b1a7825 */ /* 0x000fe200078e0216 */
[----:B------:R1:W2:Y:S01]  /*03a0*/  @!P1 LDG.E.EL R4, desc[UR8][R20.64] ;  /* 0x0000000814049981 */ /* 0x0002a2000c2e1900 */
[----:B------:R-:W-:Y:S02]  /*03b0*/  SHF.R.S32.HI R10, RZ, 0xa, R10 ;  /* 0x0000000aff0a7819 */ /* 0x000fe4000001140a */
[----:B------:R-:W-:Y:S01]  /*03c0*/  PLOP3.LUT P0, PT, PT, PT, UP0, 0x80, 0x0 ;  /* 0x000000000000781c */ /* 0x000fe20003f0f008 */
[----:B------:R-:W2:Y:S01]  /*03d0*/  @!P2 LDG.E.EL R9, desc[UR8][R26.64] ;  /* 0x000000081a09a981 */ /* 0x000ea2000c2e1900 */
[----:B------:R-:W-:-:S02]  /*03e0*/  PLOP3.LUT P1, PT, PT, PT, UP0, 0x80, 0x0 ;  /* 0x000000000000781c */ /* 0x000fc40003f2f008 */
[----:B------:R-:W-:Y:S02]  /*03f0*/  LEA R35, R6, UR10, 0x5 ;  /* 0x0000000a06237c11 */ /* 0x000fe4000f8e28ff */
[----:B------:R-:W-:Y:S02]  /*0400*/  PLOP3.LUT P2, PT, PT, PT, UP0, 0x80, 0x0 ;  /* 0x000000000000781c */ /* 0x000fe40003f4f008 */
[----:B------:R-:W-:Y:S02]  /*0410*/  LEA R33, R10, UR10, 0x5 ;  /* 0x0000000a0a217c11 */ /* 0x000fe4000f8e28ff */
[----:B------:R-:W-:Y:S01]  /*0420*/  CS2R R24, SRZ ;  /* 0x0000000000187805 */ /* 0x000fe2000001ff00 */
[----:B01----:R-:W-:Y:S01]  /*0430*/  IMAD.WIDE R20, R35, 0x4, R18 ;  /* 0x0000000423147825 */ /* 0x003fe200078e0212 */
[----:B------:R-:W-:-:S03]  /*0440*/  PLOP3.LUT P4, PT, PT, PT, UP0, 0x80, 0x0 ;  /* 0x000000000000781c */ /* 0x000fc60003f8f008 */
[----:B------:R-:W-:Y:S01]  /*0450*/  IMAD.WIDE R16, R33, 0x4, R18 ;  /* 0x0000000421107825 */ /* 0x000fe200078e0212 */
[----:B------:R-:W-:-:S03]  /*0460*/  SHF.R.S32.HI R7, RZ, 0xa, R7 ;  /* 0x0000000aff077819 */ /* 0x000fc60000011407 */
[----:B---3--:R-:W-:Y:S01]  /*0470*/  IMAD.WIDE R34, R35, 0x4, R14 ;  /* 0x0000000423227825 */ /* 0x008fe200078e020e */
[----:B------:R0:W2:Y:S03]  /*0480*/  @!P0 LDG.E.EL R24, desc[UR8][R16.64] ;  /* 0x0000000810188981 */ /* 0x0000a6000c2e1900 */
[----:B------:R-:W-:Y:S01]  /*0490*/  IMAD.MOV.U32 R30, RZ, RZ, RZ ;  /* 0x000000ffff1e7224 */ /* 0x000fe200078e00ff */
[----:B------:R-:W-:Y:S01]  /*04a0*/  SHF.R.S32.HI R8, RZ, 0xa, R8 ;  /* 0x0000000aff087819 */ /* 0x000fe20000011408 */
[----:B------:R-:W3:Y:S01]  /*04b0*/  @!P1 LDG.E.EL R25, desc[UR8][R34.64] ;  /* 0x0000000822199981 */ /* 0x000ee2000c2e1900 */
[----:B------:R-:W-:Y:S02]  /*04c0*/  LEA R31, R7, UR10, 0x5 ;  /* 0x0000000a071f7c11 */ /* 0x000fe4000f8e28ff */
[----:B------:R-:W-:Y:S02]  /*04d0*/  CS2R R6, SRZ ;  /* 0x0000000000067805 */ /* 0x000fe4000001ff00 */
[----:B------:R-:W-:Y:S01]  /*04e0*/  PLOP3.LUT P0, PT, PT, PT, UP0, 0x80, 0x0 ;  /* 0x000000000000781c */ /* 0x000fe20003f0f008 */
[----:B------:R-:W-:Y:S01]  /*04f0*/  IMAD.WIDE R32, R33, 0x4, R14 ;  /* 0x0000000421207825 */ /* 0x000fe200078e020e */
[----:B------:R-:W-:Y:S01]  /*0500*/  PLOP3.LUT P1, PT, PT, PT, UP0, 0x80, 0x0 ;  /* 0x000000000000781c */ /* 0x000fe20003f2f008 */
[----:B------:R1:W4:Y:S02]  /*0510*/  @!P2 LDG.E.EL R30, desc[UR8][R20.64] ;  /* 0x00000008141ea981 */ /* 0x000324000c2e1900 */
[----:B------:R-:W-:-:S02]  /*0520*/  IMAD.MOV.U32 R10, RZ, RZ, RZ ;  /* 0x000000ffff0a7224 */ /* 0x000fc400078e00ff */
[----:B------:R1:W2:Y:S01]  /*0530*/  @!P4 LDG.E.EL R7, desc[UR8][R32.64] ;  /* 0x000000082007c981 */ /* 0x0002a2000c2e1900 */
[----:B0-----:R-:W-:Y:S01]  /*0540*/  IMAD.WIDE R16, R31, 0x4, R14 ;  /* 0x000000041f107825 */ /* 0x001fe200078e020e */
[----:B-1----:R-:W-:-:S04]  /*0550*/  LEA R21, R8, UR10, 0x5 ;  /* 0x0000000a08157c11 */ /* 0x002fc8000f8e28ff */
[----:B------:R-:W4:Y:S01]  /*0560*/  @!P0 LDG.E.EL R6, desc[UR8][R16.64] ;  /* 0x0000000810068981 */ /* 0x000f22000c2e1900 */
[----:B------:R-:W-:Y:S01]  /*0570*/  IMAD.WIDE R32, R21, 0x4, R14 ;  /* 0x0000000415207825 */ /* 0x000fe200078e020e */
[----:B------:R-:W-:-:S04]  /*0580*/  PLOP3.LUT P3, PT, PT, PT, UP0, 0x80, 0x0 ;  /* 0x000000000000781c */ /* 0x000fc80003f6f008 */
[----:B------:R-:W5:Y:S01]  /*0590*/  @!P1 LDG.E.EL R10, desc[UR8][R32.64] ;  /* 0x00000008200a9981 */ /* 0x000f62000c2e1900 */
[----:B------:R-:W-:Y:S02]  /*05a0*/  PLOP3.LUT P2, PT, PT, PT, UP0, 0x80, 0x0 ;  /* 0x000000000000781c */ /* 0x000fe40003f4f008 */
[----:B------:R-:W-:Y:S01]  /*05b0*/  CS2R R28, SRZ ;  /* 0x00000000001c7805 */ /* 0x000fe2000001ff00 */
[----:B------:R-:W-:-:S04]  /*05c0*/  IMAD.WIDE R26, R31, 0x4, R18 ;  /* 0x000000041f1a7825 */ /* 0x000fc800078e0212 */
[----:B------:R-:W-:Y:S01]  /*05d0*/  IMAD.WIDE R36, R21, 0x4, R18 ;  /* 0x0000000415247825 */ /* 0x000fe200078e0212 */
[----:B------:R0:W5:Y:S05]  /*05e0*/  @!P3 LDG.E.EL R29, desc[UR8][R26.64] ;  /* 0x000000081a1db981 */ /* 0x00016a000c2e1900 */
[----:B------:R1:W5:Y:S01]  /*05f0*/  @!P2 LDG.E.EL R28, desc[UR8][R36.64] ;  /* 0x00000008241ca981 */ /* 0x000362000c2e1900 */
[----:B------:R-:W-:Y:S01]  /*0600*/  SHF.R.S32.HI R0, RZ, 0xa, R0 ;  /* 0x0000000aff007819 */ /* 0x000fe20000011400 */
[----:B------:R-:W-:Y:S01]  /*0610*/  IMAD.U32 R31, RZ, RZ, UR4 ;  /* 0x00000004ff1f7e24 */ /* 0x000fe2000f8e00ff */
[----:B------:R-:W-:Y:S02]  /*0620*/  PLOP3.LUT P0, PT, PT, PT, UP0, 0x80, 0x0 ;  /* 0x000000000000781c */ /* 0x000fe40003f0f008 */
[----:B0-----:R-:W-:-:S02]  /*0630*/  LOP3.LUT R26, R5, 0x300, RZ, 0xfc, !PT ;  /* 0x00000300051a7812 */ /* 0x001fc400078efcff */
[----:B------:R-:W-:Y:S01]  /*0640*/  SHF.R.S32.HI R2, RZ, 0xa, R2 ;  /* 0x0000000aff027819 */ /* 0x000fe20000011402 */
[----:B------:R-:W-:Y:S01]  /*0650*/  IMAD.U32 R32, RZ, RZ, UR4 ;  /* 0x00000004ff207e24 */ /* 0x000fe2000f8e00ff */
[----:B------:R-:W-:Y:S02]  /*0660*/  LEA R35, R0, UR10, 0x5 ;  /* 0x0000000a00237c11 */ /* 0x000fe4000f8e28ff */
[----:B------:R-:W-:Y:S02]  /*0670*/  LEA.HI R34, R31, R26, RZ, 0xa ;  /* 0x0000001a1f227211 */ /* 0x000fe400078f50ff */
[----:B------:R-:W-:Y:S02]  /*0680*/  LOP3.LUT R31, R5, 0x380, RZ, 0xfc, !PT ;  /* 0x00000380051f7812 */ /* 0x000fe400078efcff */
[----:B------:R-:W-:Y:S02]  /*0690*/  PLOP3.LUT P3, PT, PT, PT, UP0, 0x80, 0x0 ;  /* 0x000000000000781c */ /* 0x000fe40003f6f008 */
[----:B------:R-:W-:Y:S01]  /*06a0*/  LEA R27, R2, UR10, 0x5 ;  /* 0x0000000a021b7c11 */ /* 0x000fe2000f8e28ff */
[----:B------:R-:W-:Y:S01]  /*06b0*/  IMAD.MOV.U32 R2, RZ, RZ, RZ ;  /* 0x000000ffff027224 */ /* 0x000fe200078e00ff */
[----:B------:R-:W-:Y:S01]  /*06c0*/  LEA.HI R32, R32, R31, RZ, 0xa ;  /* 0x0000001f20207211 */ /* 0x000fe200078f50ff */
[----:B------:R-:W-:Y:S01]  /*06d0*/  IMAD.WIDE R20, R35, 0x4, R14 ;  /* 0x0000000423147825 */ /* 0x000fe200078e020e */
[----:B------:R-:W-:-:S02]  /*06e0*/  SHF.R.S32.HI R5, RZ, 0xa, R34 ;  /* 0x0000000aff057819 */ /* 0x000fc40000011422 */
[----:B-1----:R-:W-:Y:S01]  /*06f0*/  LEA R37, R31, UR10, 0x5 ;  /* 0x0000000a1f257c11 */ /* 0x002fe2000f8e28ff */
[----:B------:R-:W-:Y:S01]  /*0700*/  IMAD.MOV.U32 R8, RZ, RZ, RZ ;  /* 0x000000ffff087224 */ /* 0x000fe200078e00ff */
[----:B------:R0:W5:Y:S01]  /*0710*/  @!P0 LDG.E.EL R2, desc[UR8][R20.64] ;  /* 0x0000000814028981 */ /* 0x000162000c2e1900 */
[----:B------:R-:W-:Y:S01]  /*0720*/  SHF.R.S32.HI R31, RZ, 0xa, R32 ;  /* 0x0000000aff1f7819 */ /* 0x000fe20000011420 */
[----:B------:R-:W-:Y:S01]  /*0730*/  IMAD.WIDE R16, R27, 0x4, R14 ;  /* 0x000000041b107825 */ /* 0x000fe200078e020e */
[----:B------:R-:W-:Y:S02]  /*0740*/  PLOP3.LUT P0, PT, PT, PT, UP0, 0x80, 0x0 ;  /* 0x000000000000781c */ /* 0x000fe40003f0f008 */
[----:B------:R-:W-:Y:S02]  /*0750*/  PLOP3.LUT P2, PT, PT, PT, UP0, 0x80, 0x0 ;  /* 0x000000000000781c */ /* 0x000fe40003f4f008 */
[----:B------:R-:W-:Y:S01]  /*0760*/  LEA R33, R26, UR10, 0x5 ;  /* 0x0000000a1a217c11 */ /* 0x000fe2000f8e28ff */
[----:B------:R1:W5:Y:S01]  /*0770*/  @!P3 LDG.E.EL R8, desc[UR8][R16.64] ;  /* 0x000000081008b981 */ /* 0x000362000c2e1900 */
[----:B------:R-:W-:-:S02]  /*0780*/  LEA R5, R5, UR10, 0x5 ;  /* 0x0000000a05057c11 */ /* 0x000fc4000f8e28ff */
[----:B------:R-:W-:Y:S02]  /*0790*/  PLOP3.LUT P1, PT, PT, PT, UP0, 0x80, 0x0 ;  /* 0x000000000000781c */ /* 0x000fe40003f2f008 */
[----:B------:R-:W-:Y:S01]  /*07a0*/  LEA R31, R31, UR10, 0x5 ;  /* 0x0000000a1f1f7c11 */ /* 0x000fe2000f8e28ff */
[----:B------:R-:W-:Y:S02]  /*07b0*/  IMAD.MOV.U32 R0, RZ, RZ, RZ ;  /* 0x000000ffff007224 */ /* 0x000fe400078e00ff */
[----:B0-----:R-:W-:-:S04]  /*07c0*/  IMAD.WIDE R20, R5, 0x4, R14 ;  /* 0x0000000405147825 */ /* 0x001fc800078e020e */
[----:B-1----:R-:W-:Y:S01]  /*07d0*/  IMAD.WIDE R16, R33, 0x4, R22 ;  /* 0x0000000421107825 */ /* 0x002fe200078e0216 */
[----:B------:R-:W-:Y:S01]  /*07e0*/  CS2R R32, SRZ ;  /* 0x0000000000207805 */ /* 0x000fe2000001ff00 */
[----:B------:R0:W5:Y:S02]  /*07f0*/  @!P0 LDG.E.EL R0, desc[UR8][R20.64] ;  /* 0x0000000814008981 */ /* 0x000164000c2e1900 */
[----:B------:R-:W-:Y:S01]  /*0800*/  IMAD.WIDE R14, R31, 0x4, R14 ;  /* 0x000000041f0e7825 */ /* 0x000fe200078e020e */
[----:B------:R-:W-:Y:S02]  /*0810*/  PLOP3.LUT P0, PT, PT, PT, UP0, 0x80, 0x0 ;  /* 0x000000000000781c */ /* 0x000fe40003f0f008 */
[----:B------:R1:W5:Y:S04]  /*0820*/  @!P1 LDG.E.EL R33, desc[UR8][R16.64] ;  /* 0x0000000810219981 */ /* 0x000368000c2e1900 */
[----:B------:R1:W5:Y:S01]  /*0830*/  @!P2 LDG.E.EL R32, desc[UR8][R14.64] ;  /* 0x000000080e20a981 */ /* 0x000362000c2e1900 */
[----:B------:R-:W-:-:S02]  /*0840*/  PLOP3.LUT P1, PT, PT, PT, UP0, 0x80, 0x0 ;  /* 0x000000000000781c */ /* 0x000fc40003f2f008 */
[----:B------:R-:W-:Y:S02]  /*0850*/  PLOP3.LUT P2, PT, PT, PT, UP0, 0x80, 0x0 ;  /* 0x000000000000781c */ /* 0x000fe40003f4f008 */
[----:B------:R-:W-:Y:S02]  /*0860*/  PLOP3.LUT P3, PT, PT, PT, UP0, 0x80, 0x0 ;  /* 0x000000000000781c */ /* 0x000fe40003f6f008 */
[----:B------:R-:W-:Y:S01]  /*0870*/  PLOP3.LUT P4, PT, PT, PT, UP0, 0x80, 0x0 ;  /* 0x000000000000781c */ /* 0x000fe20003f8f008 */
[----:B------:R-:W-:Y:S01]  /*0880*/  HFMA2.MMA R34, -RZ, RZ, 0, 0 ;  /* 0x00000000ff227435 */ /* 0x000fe200000001ff */
[----:B0-----:R-:W-:-:S04]  /*0890*/  IMAD.WIDE R20, R35, 0x4, R18 ;  /* 0x0000000423147825 */ /* 0x001fc800078e0212 */
[----:B------:R-:W-:-:S04]  /*08a0*/  IMAD.WIDE R26, R27, 0x4, R18 ;  /* 0x000000041b1a7825 */ /* 0x000fc800078e0212 */
[----:B-1----:R-:W-:Y:S01]  /*08b0*/  IMAD.WIDE R16, R5, 0x4, R18 ;  /* 0x0000000405107825 */ /* 0x002fe200078e0212 */
[----:B------:R-:W5:Y:S03]  /*08c0*/  @!P1 LDG.E.EL R34, desc[UR8][R26.64] ;  /* 0x000000081a229981 */ /* 0x000f66000c2e1900 */
[----:B------:R-:W-:Y:S01]  /*08d0*/  IMAD.WIDE R22, R37, 0x4, R22 ;  /* 0x0000000425167825 */ /* 0x000fe200078e0216 */
[----:B------:R-:W-:-:S03]  /*08e0*/  CS2R R36, SRZ ;  /* 0x0000000000247805 */ /* 0x000fc6000001ff00 */
[----:B------:R-:W-:-:S03]  /*08f0*/  IMAD.WIDE R18, R31, 0x4, R18 ;  /* 0x000000041f127825 */ /* 0x000fc600078e0212 */
[----:B------:R2:W5:Y:S01]  /*0900*/  @!P0 LDG.E.EL R37, desc[UR8][R20.64] ;  /* 0x0000000814258981 */ /* 0x000562000c2e1900 */
[----:B------:R-:W-:Y:S02]  /*0910*/  IMAD.MOV.U32 R5, RZ, RZ, RZ ;  /* 0x000000ffff057224 */ /* 0x000fe400078e00ff */
[----:B------:R-:W-:Y:S01]  /*0920*/  IMAD.MOV.U32 R31, RZ, RZ, RZ ;  /* 0x000000ffff1f7224 */ /* 0x000fe200078e00ff */
[----:B------:R0:W5:Y:S04]  /*0930*/  @!P4 LDG.E.EL R36, desc[UR8][R18.64] ;  /* 0x000000081224c981 */ /* 0x000168000c2e1900 */
[----:B------:R-:W5:Y:S04]  /*0940*/  @!P2 LDG.E.EL R5, desc[UR8][R22.64] ;  /* 0x000000081605a981 */ /* 0x000f68000c2e1900 */
[----:B------:R-:W5:Y:S01]  /*0950*/  @!P3 LDG.E.EL R31, desc[UR8][R16.64] ;  /* 0x00000008101fb981 */ /* 0x000f62000c2e1900 */
[----:B------:R-:W-:Y:S01]  /*0960*/  IMAD.MOV.U32 R15, RZ, RZ, 0x3a800000 ;  /* 0x3a800000ff0f7424 */ /* 0x000fe200078e00ff */
[----:B------:R-:W1:Y:S01]  /*0970*/  S2R R14, SR_TID.X ;  /* 0x00000000000e7919 */ /* 0x000e620000002100 */
[----:B------:R-:W0:Y:S01]  /*0980*/  S2UR UR6, SR_CgaCtaId ;  /* 0x00000000000679c3 */ /* 0x000e220000008800 */
[----:B------:R-:W-:-:S02]  /*0990*/  UMOV UR5, 0x400 ;  /* 0x0000040000057882 */ /* 0x000fc40000000000 */
[----:B0-----:R-:W-:Y:S01]  /*09a0*/  UPRMT UR5, UR6, 0x654, UR5 ;  /* 0x0000065406057896 */ /* 0x001fe20008000005 */
[-C--:B---3--:R-:W-:Y:S01]  /*09b0*/  FFMA R25, R25, R15.reuse, 9.9999997473787516356e-06 ;  /* 0x3727c5ac19197423 */ /* 0x088fe2000000000f */
[----:B--2---:R-:W-:-:S05]  /*09c0*/  FFMA R20, R7, R15, 9.9999997473787516356e-06 ;  /* 0x3727c5ac07147423 */ /* 0x004fca000000000f */
[----:B------:R-:W-:Y:S01]  /*09d0*/  MUFU.RSQ R25, R25 ;  /* 0x0000001900197308 */ /* 0x000fe20000001400 */
[----:B----4-:R-:W-:-:S07]  /*09e0*/  FFMA R6, R6, R15, 9.9999997473787516356e-06 ;  /* 0x3727c5ac06067423 */ /* 0x010fce000000000f */
[----:B------:R-:W0:Y:S01]  /*09f0*/  MUFU.RSQ R20, R20 ;  /* 0x0000001400147308 */ /* 0x000e220000001400 */
[----:B-----5:R-:W-:-:S07]  /*0a00*/  FFMA R10, R10, R15, 9.9999997473787516356e-06 ;  /* 0x3727c5ac0a0a7423 */ /* 0x020fce000000000f */
[----:B------:R-:W2:Y:S08]  /*0a10*/  MUFU.RSQ R6, R6 ;  /* 0x0000000600067308 */ /* 0x000eb00000001400 */
[----:B------:R-:W3:Y:S01]  /*0a20*/  MUFU.RSQ R10, R10 ;  /* 0x0000000a000a7308 */ /* 0x000ee20000001400 */
[----:B------:R-:W-:Y:S01]  /*0a30*/  FADD R13, -R24, R13 ;  /* 0x0000000d180d7221 */ /* 0x000fe20000000100 */
[----:B------:R-:W-:Y:S01]  /*0a40*/  FADD R30, -R30, R3 ;  /* 0x000000031e1e7221 */ /* 0x000fe20000000100 */
[----:B------:R-:W-:Y:S01]  /*0a50*/  FADD R29, -R29, R12 ;  /* 0x0000000c1d1d7221 */ /* 0x000fe20000000100 */
[----:B------:R-:W-:Y:S01]  /*0a60*/  FADD R11, -R28, R11 ;  /* 0x0000000b1c0b7221 */ /* 0x000fe20000000100 */
[----:B0-----:R-:W-:Y:S01]  /*0a70*/  FMUL R13, R20, R13 ;  /* 0x0000000d140d7220 */ /* 0x001fe20000400000 */
[----:B------:R-:W-:Y:S01]  /*0a80*/  FMUL R25, R25, R30 ;  /* 0x0000001e19197220 */ /* 0x000fe20000400000 */
[----:B--2---:R-:W-:Y:S01]  /*0a90*/  FMUL R29, R6, R29 ;  /* 0x0000001d061d7220 */ /* 0x004fe20000400000 */
[----:B------:R-:W0:Y:S01]  /*0aa0*/  S2R R7, SR_TID.X ;  /* 0x0000000000077919 */ /* 0x000e220000002100 */
[----:B---3--:R-:W-:Y:S01]  /*0ab0*/  FMUL R19, R10, R11 ;  /* 0x0000000b0a137220 */ /* 0x008fe20000400000 */
[----:B------:R-:W-:-:S02]  /*0ac0*/  FSETP.GT.AND P3, PT, R13, RZ, PT ;  /* 0x000000ff0d00720b */ /* 0x000fc40003f64000 */
[----:B------:R-:W-:Y:S02]  /*0ad0*/  FSETP.GT.AND P2, PT, R25, RZ, PT ;  /* 0x000000ff1900720b */ /* 0x000fe40003f44000 */
[----:B------:R-:W-:Y:S02]  /*0ae0*/  FSETP.GT.AND P1, PT, R29, RZ, PT ;  /* 0x000000ff1d00720b */ /* 0x000fe40003f24000 */
[----:B------:R-:W-:Y:S02]  /*0af0*/  FSETP.GT.AND P0, PT, R19, RZ, PT ;  /* 0x000000ff1300720b */ /* 0x000fe40003f04000 */
[----:B-1----:R-:W-:-:S04]  /*0b00*/  LOP3.LUT R6, R14, 0x7f, RZ, 0xc0, !PT ;  /* 0x0000007f0e067812 */ /* 0x002fc800078ec0ff */
[----:B------:R-:W-:Y:S01]  /*0b10*/  LEA R6, R6, UR5, 0x2 ;  /* 0x0000000506067c11 */ /* 0x000fe2000f8e10ff */
[----:B------:R-:W-:Y:S02]  /*0b20*/  @!P3 FMUL R13, R13, 0.10000000149011611938 ;  /* 0x3dcccccd0d0db820 */ /* 0x000fe40000400000 */
[----:B------:R-:W-:Y:S02]  /*0b30*/  @!P2 FMUL R25, R25, 0.10000000149011611938 ;  /* 0x3dcccccd1919a820 */ /* 0x000fe40000400000 */
[----:B------:R-:W-:Y:S02]  /*0b40*/  @!P1 FMUL R29, R29, 0.10000000149011611938 ;  /* 0x3dcccccd1d1d9820 */ /* 0x000fe40000400000 */
[----:B------:R-:W-:Y:S01]  /*0b50*/  @!P0 FMUL R19, R19, 0.10000000149011611938 ;  /* 0x3dcccccd13138820 */ /* 0x000fe20000400000 */
[----:B------:R-:W-:Y:S04]  /*0b60*/  STS [R6], R13 ;  /* 0x0000000d06007388 */ /* 0x000fe80000000800 */
[----:B------:R-:W-:Y:S04]  /*0b70*/  STS [R6+0x200], R25 ;  /* 0x0002001906007388 */ /* 0x000fe80000000800 */
[----:B------:R-:W-:Y:S04]  /*0b80*/  STS [R6+0x400], R29 ;  /* 0x0004001d06007388 */ /* 0x000fe80000000800 */
[----:B------:R1:W-:Y:S01]  /*0b90*/  STS [R6+0x600], R19 ;  /* 0x0006001306007388 */ /* 0x0003e20000000800 */
[-C--:B------:R-:W-:Y:S01]  /*0ba0*/  FFMA R3, R8, R15.reuse, 9.9999997473787516356e-06 ;  /* 0x3727c5ac08037423 */ /* 0x080fe2000000000f */
[-C--:B------:R-:W-:Y:S01]  /*0bb0*/  FFMA R2, R2, R15.reuse, 9.9999997473787516356e-06 ;  /* 0x3727c5ac02027423 */ /* 0x080fe2000000000f */
[----:B------:R-:W-:Y:S01]  /*0bc0*/  FFMA R8, R0, R15, 9.9999997473787516356e-06 ;  /* 0x3727c5ac00087423 */ /* 0x000fe2000000000f */
[----:B0-----:R-:W-:-:S03]  /*0bd0*/  IMAD.SHL.U32 R7, R7, 0x4, RZ ;  /* 0x0000000407077824 */ /* 0x001fc600078e00ff */
[----:B------:R-:W0:Y:S01]  /*0be0*/  MUFU.RSQ R3, R3 ;  /* 0x0000000300037308 */ /* 0x000e220000001400 */
[----:B------:R-:W-:-:S07]  /*0bf0*/  FFMA R32, R32, R15, 9.9999997473787516356e-06 ;  /* 0x3727c5ac20207423 */ /* 0x000fce000000000f */
[----:B------:R-:W2:Y:S01]  /*0c00*/  MUFU.RSQ R2, R2 ;  /* 0x0000000200027308 */ /* 0x000ea20000001400 */
[----:B------:R-:W-:-:S07]  /*0c10*/  LOP3.LUT R0, R7, 0x1fc, RZ, 0xc0, !PT ;  /* 0x000001fc07007812 */ /* 0x000fce00078ec0ff */
[----:B------:R-:W-:Y:S08]  /*0c20*/  MUFU.RSQ R8, R8 ;  /* 0x0000000800087308 */ /* 0x000ff00000001400 */
[----:B------:R-:W1:Y:S01]  /*0c30*/  MUFU.RSQ R32, R32 ;  /* 0x0000002000207308 */ /* 0x000e620000001400 */
[----:B------:R-:W-:Y:S01]  /*0c40*/  LEA R7, R0, UR5, 0x2 ;  /* 0x0000000500077c11 */ /* 0x000fe2000f8e10ff */
[----:B------:R-:W-:Y:S01]  /*0c50*/  BAR.SYNC.DEFER_BLOCKING 0x0 ;  /* 0x0000000000007b1d */ /* 0x000fe20000010000 */
[----:B------:R-:W-:Y:S01]  /*0c60*/  FADD R34, -R34, R9 ;  /* 0x0000000922227221 */ /* 0x000fe20000000100 */
[----:B------:R-:W-:-:S03]  /*0c70*/  FADD R37, -R37, R4 ;  /* 0x0000000425257221 */ /* 0x000fc60000000100 */
[----:B0-----:R-:W-:Y:S01]  /*0c80*/  FMUL R9, R3, R34 ;  /* 0x0000002203097220 */ /* 0x001fe20000400000 */
[----:B--2---:R-:W-:Y:S01]  /*0c90*/  FMUL R37, R2, R37 ;  /* 0x0000002502257220 */ /* 0x004fe20000400000 */
[----:B------:R-:W-:Y:S01]  /*0ca0*/  FADD R5, -R36, R5 ;  /* 0x0000000524057221 */ /* 0x000fe20000000100 */
[----:B------:R-:W-:-:S03]  /*0cb0*/  FADD R31, -R31, R33 ;  /* 0x000000211f1f7221 */ /* 0x000fc60000000100 */
[----:B-1----:R-:W-:Y:S01]  /*0cc0*/  FMUL R19, R32, R5 ;  /* 0x0000000520137220 */ /* 0x002fe20000400000 */
[----:B------:R-:W0:Y:S01]  /*0cd0*/  LDS.128 R12, [R7] ;  /* 0x00000000070c7984 */ /* 0x000e220000000c00 */
[----:B------:R-:W-:Y:S01]  /*0ce0*/  FMUL R31, R8, R31 ;  /* 0x0000001f081f7220 */ /* 0x000fe20000400000 */
[----:B------:R-:W-:Y:S01]  /*0cf0*/  FSETP.GT.AND P3, PT, R37, RZ, PT ;  /* 0x000000ff2500720b */ /* 0x000fe20003f64000 */
[----:B------:R-:W-:Y:S01]  /*0d00*/  IMAD.U32 R11, RZ, RZ, UR4 ;  /* 0x00000004ff0b7e24 */ /* 0x000fe2000f8e00ff */
[----:B------:R-:W-:Y:S01]  /*0d10*/  BAR.SYNC.DEFER_BLOCKING 0x0 ;  /* 0x0000000000007b1d */ /* 0x000fe20000010000 */
[----:B------:R-:W-:Y:S02]  /*0d20*/  FSETP.GT.AND P2, PT, R9, RZ, PT ;  /* 0x000000ff0900720b */ /* 0x000fe40003f44000 */
[----:B------:R-:W-:Y:S02]  /*0d30*/  FSETP.GT.AND P1, PT, R31, RZ, PT ;  /* 0x000000ff1f00720b */ /* 0x000fe40003f24000 */
[----:B------:R-:W-:-:S03]  /*0d40*/  FSETP.GT.AND P0, PT, R19, RZ, PT ;  /* 0x000000ff1300720b */ /* 0x000fc60003f04000 */
[----:B------:R-:W1:Y:S01]  /*0d50*/  LDC.64 R2, c[0x0][0x228] ;  /* 0x00008a00ff027b82 */ /* 0x000e620000000a00 */
[----:B------:R-:W-:Y:S02]  /*0d60*/  LOP3.LUT R10, R0, UR7, RZ, 0xfc, !PT ;  /* 0x00000007000a7c12 */ /* 0x000fe4000f8efcff */
[----:B------:R-:W-:Y:S02]  /*0d70*/  @!P3 FMUL R37, R37, 0.10000000149011611938 ;  /* 0x3dcccccd2525b820 */ /* 0x000fe40000400000 */
[----:B------:R-:W-:Y:S01]  /*0d80*/  LEA.HI R11, R11, R10, RZ, 0xa ;  /* 0x0000000a0b0b7211 */ /* 0x000fe200078f50ff */
[----:B------:R-:W-:Y:S02]  /*0d90*/  @!P2 FMUL R9, R9, 0.10000000149011611938 ;  /* 0x3dcccccd0909a820 */ /* 0x000fe40000400000 */
[----:B------:R-:W-:Y:S02]  /*0da0*/  @!P1 FMUL R31, R31, 0.10000000149011611938 ;  /* 0x3dcccccd1f1f9820 */ /* 0x000fe40000400000 */
[----:B------:R-:W-:Y:S01]  /*0db0*/  @!P0 FMUL R19, R19, 0.10000000149011611938 ;  /* 0x3dcccccd13138820 */ /* 0x000fe20000400000 */
[----:B------:R-:W-:Y:S01]  /*0dc0*/  LOP3.LUT R17, R11, 0xfffffc00, RZ, 0xc0, !PT ;  /* 0xfffffc000b117812 */ /* 0x000fe200078ec0ff */
[----:B------:R2:W-:Y:S04]  /*0dd0*/  STS [R6], R37 ;  /* 0x0000002506007388 */ /* 0x0005e80000000800 */
[----:B------:R2:W-:Y:S04]  /*0de0*/  STS [R6+0x200], R9 ;  /* 0x0002000906007388 */ /* 0x0005e80000000800 */
[----:B------:R2:W-:Y:S04]  /*0df0*/  STS [R6+0x400], R31 ;  /* 0x0004001f06007388 */ /* 0x0005e80000000800 */
[----:B------:R2:W-:Y:S01]  /*0e00*/  STS [R6+0x600], R19 ;  /* 0x0006001306007388 */ /* 0x0005e20000000800 */
[----:B------:R-:W-:-:S02]  /*0e10*/  IMAD.IADD R17, R10, 0x1, -R17 ;  /* 0x000000010a117824 */ /* 0x000fc400078e0a11 */
[----:B------:R-:W-:Y:S02]  /*0e20*/  IMAD.U32 R4, RZ, RZ, UR10 ;  /* 0x0000000aff047e24 */ /* 0x000fe4000f8e00ff */
[----:B------:R-:W-:Y:S02]  /*0e30*/  IMAD.SHL.U32 R11, R11, 0x20, RZ ;  /* 0x000000200b0b7824 */ /* 0x000fe400078e00ff */
[----:B------:R-:W-:Y:S01]  /*0e40*/  IMAD R17, R4, 0x400, R17 ;  /* 0x0000040004117824 */ /* 0x000fe200078e0211 */
[----:B------:R-:W-:Y:S01]  /*0e50*/  BAR.SYNC.DEFER_BLOCKING 0x0 ;  /* 0x0000000000007b1d */ /* 0x000fe20000010000 */
[----:B------:R-:W-:Y:S02]  /*0e60*/  PLOP3.LUT P3, PT, PT, PT, UP0, 0x80, 0x0 ;  /* 0x000000000000781c */ /* 0x000fe40003f6f008 */
[----:B------:R-:W-:Y:S02]  /*0e70*/  LOP3.LUT R4, R11, 0xffff8000, RZ, 0xc0, !PT ;  /* 0xffff80000b047812 */ /* 0x000fe400078ec0ff */
[----:B------:R-:W-:-:S02]  /*0e80*/  PLOP3.LUT P0, PT, PT, PT, UP0, 0x40, 0x0 ;  /* 0x000000000000781c */ /* 0x000fc40003f0e808 */
[----:B------:R-:W-:-:S05]  /*0e90*/  IADD3 R5, R17, R4, RZ ;  /* 0x0000000411057210 */ /* 0x000fca0007ffe0ff */
[----:B-1----:R-:W-:-:S04]  /*0ea0*/  IMAD.WIDE R4, R5, 0x4, R2 ;  /* 0x0000000405047825 */ /* 0x002fc800078e0202 */
[----:B------:R-:W-:Y:S02]  /*0eb0*/  IMAD.U32 R10, RZ, RZ, UR10 ;  /* 0x0000000aff0a7e24 */ /* 0x000fe4000f8e00ff */
[----:B------:R-:W-:Y:S02]  /*0ec0*/  IMAD.U32 R11, RZ, RZ, UR7 ;  /* 0x00000007ff0b7e24 */ /* 0x000fe4000f8e00ff */
[----:B------:R-:W-:Y:S01]  /*0ed0*/  IMAD.U32 R17, RZ, RZ, UR4 ;  /* 0x00000004ff117e24 */ /* 0x000fe2000f8e00ff */
[----:B0-----:R2:W-:Y:S01]  /*0ee0*/  @!P3 STG.E.128 desc[UR8][R4.64], R12 ;  /* 0x0000000c0400b986 */ /* 0x0015e2000c101d08 */
[----:B------:R-:W-:Y:S05]  /*0ef0*/  @!P0 EXIT ;  /* 0x000000000000894d */ /* 0x000fea0003800000 */
[----:B--2---:R-:W0:Y:S01]  /*0f00*/  LDS.128 R4, [R7] ;  /* 0x0000000007047984 */ /* 0x004e220000000c00 */
[----:B------:R-:W-:-:S04]  /*0f10*/  LOP3.LUT R0, R0, 0x200, R11, 0xfe, !PT ;  /* 0x0000020000007812 */ /* 0x000fc800078efe0b */
[----:B------:R-:W-:-:S04]  /*0f20*/  LEA.HI R8, R17, R0, RZ, 0xa ;  /* 0x0000000011087211 */ /* 0x000fc800078f50ff */
[C---:B------:R-:W-:Y:S01]  /*0f30*/  LOP3.LUT R9, R8.reuse, 0xfffffc00, RZ, 0xc0, !PT ;  /* 0xfffffc0008097812 */ /* 0x040fe200078ec0ff */
[----:B------:R-:W-:-:S04]  /*0f40*/  IMAD.SHL.U32 R8, R8, 0x20, RZ ;  /* 0x0000002008087824 */ /* 0x000fc800078e00ff */
[----:B------:R-:W-:Y:S01]  /*0f50*/  IMAD.IADD R9, R0, 0x1, -R9 ;  /* 0x0000000100097824 */ /* 0x000fe200078e0a09 */
[----:B------:R-:W-:-:S03]  /*0f60*/  LOP3.LUT R8, R8, 0xffff8000, RZ, 0xc0, !PT ;  /* 0xffff800008087812 */ /* 0x000fc600078ec0ff */
[----:B------:R-:W-:-:S04]  /*0f70*/  IMAD R9, R10, 0x400, R9 ;  /* 0x000004000a097824 */ /* 0x000fc800078e0209 */
[----:B------:R-:W-:-:S04]  /*0f80*/  IMAD.IADD R9, R9, 0x1, R8 ;  /* 0x0000000109097824 */ /* 0x000fc800078e0208 */
[----:B------:R-:W-:-:S05]  /*0f90*/  IMAD.WIDE R2, R9, 0x4, R2 ;  /* 0x0000000409027825 */ /* 0x000fca00078e0202 */
[----:B0-----:R-:W-:Y:S01]  /*0fa0*/  STG.E.128 desc[UR8][R2.64], R4 ;  /* 0x0000000402007986 */ /* 0x001fe2000c101d08 */
[----:B------:R-:W-:Y:S05]  /*0fb0*/  EXIT ;  /* 0x000000000000794d */ /* 0x000fea0003800000 */
.L_x_0:
[----:B------:R-:W-:-:S00]  /*0fc0*/  BRA `(.L_x_0) ;  /* 0xfffffffc00fc7947 */ /* 0x000fc0000383ffff */
[----:B------:R-:W-:-:S00]  /*0fd0*/  NOP ;  /* 0x0000000000007918 */ /* 0x000fc00000000000 */
        /* <DEDUP_REMOVED lines=10> */
.L_x_1:


//--------------------- .nv.global.init           --------------------------
	.section	.nv.global.init,"aw",@progbits
.nv.global.init:
	.type		_$_str,@object
	.size		_$_str,(.L_0 - _$_str)
_$_str:
        /*0000*/ 	.byte	0x5f, 0x5f, 0x43, 0x55, 0x44, 0x41, 0x5f, 0x46, 0x54, 0x5a, 0x00
.L_0:


//--------------------- .nv.shared.triton_poi_fused_leaky_relu_10 --------------------------
	.section	.nv.shared.triton_poi_fused_leaky_relu_10,"aw",@nobits
	.sectionflags	@""
	.align	16
	.zero		1024


//--------------------- .nv.constant0.triton_poi_fused_leaky_relu_10 --------------------------
	.section	.nv.constant0.triton_poi_fused_leaky_relu_10,"a",@progbits
	.sectionflags	@""
	.align	4
.nv.constant0.triton_poi_fused_leaky_relu_10:
	.zero		568
